//
// Generated by NVIDIA NVVM Compiler
//
// Compiler Build ID: CL-36424714
// Cuda compilation tools, release 13.0, V13.0.88
// Based on NVVM 20.0.0
//

.version 9.0
.target sm_100
.address_size 64

	// .globl	_Z3addiPdPKd

.visible .entry _Z3addiPdPKd(
	.param .u32 _Z3addiPdPKd_param_0,
	.param .u64 .ptr .align 1 _Z3addiPdPKd_param_1,
	.param .u64 .ptr .align 1 _Z3addiPdPKd_param_2
)
{
	.reg .pred 	%p<7>;
	.reg .b32 	%r<27>;
	.reg .b64 	%rd<24>;
	.reg .b64 	%fd<16>;

	ld.param.u32 	%r11, [_Z3addiPdPKd_param_0];
	ld.param.u64 	%rd7, [_Z3addiPdPKd_param_1];
	ld.param.u64 	%rd8, [_Z3addiPdPKd_param_2];
	cvta.to.global.u64 	%rd1, %rd8;
	cvta.to.global.u64 	%rd2, %rd7;
	mov.u32 	%r26, %tid.x;
	mov.u32 	%r2, %ntid.x;
	setp.ge.s32 	%p1, %r26, %r11;
	@%p1 bra 	$L__BB0_6;
	add.s32 	%r12, %r26, %r2;
	max.u32 	%r13, %r11, %r12;
	setp.lt.u32 	%p2, %r12, %r11;
	selp.u32 	%r14, 1, 0, %p2;
	add.s32 	%r15, %r12, %r14;
	sub.s32 	%r16, %r13, %r15;
	div.u32 	%r17, %r16, %r2;
	add.s32 	%r3, %r17, %r14;
	and.b32  	%r18, %r3, 3;
	setp.eq.s32 	%p3, %r18, 3;
	@%p3 bra 	$L__BB0_4;
	add.s32 	%r19, %r3, 1;
	and.b32  	%r20, %r19, 3;
	mul.wide.u32 	%rd23, %r26, 8;
	mul.wide.u32 	%rd4, %r2, 8;
	neg.s32 	%r24, %r20;
	mad.lo.s32 	%r26, %r2, %r20, %r26;
$L__BB0_3:
	.pragma "nounroll";
	add.s64 	%rd9, %rd2, %rd23;
	ld.global.f64 	%fd1, [%rd9];
	add.s64 	%rd10, %rd1, %rd23;
	ld.global.f64 	%fd2, [%rd10];
	add.f64 	%fd3, %fd1, %fd2;
	st.global.f64 	[%rd9], %fd3;
	add.s64 	%rd23, %rd23, %rd4;
	add.s32 	%r24, %r24, 1;
	setp.ne.s32 	%p4, %r24, 0;
	@%p4 bra 	$L__BB0_3;
$L__BB0_4:
	setp.lt.u32 	%p5, %r3, 3;
	@%p5 bra 	$L__BB0_6;
$L__BB0_5:
	mul.wide.u32 	%rd11, %r26, 8;
	add.s64 	%rd12, %rd2, %rd11;
	ld.global.f64 	%fd4, [%rd12];
	add.s64 	%rd13, %rd1, %rd11;
	ld.global.f64 	%fd5, [%rd13];
	add.f64 	%fd6, %fd4, %fd5;
	st.global.f64 	[%rd12], %fd6;
	add.s32 	%r21, %r26, %r2;
	mul.wide.u32 	%rd14, %r21, 8;
	add.s64 	%rd15, %rd2, %rd14;
	ld.global.f64 	%fd7, [%rd15];
	add.s64 	%rd16, %rd1, %rd14;
	ld.global.f64 	%fd8, [%rd16];
	add.f64 	%fd9, %fd7, %fd8;
	st.global.f64 	[%rd15], %fd9;
	add.s32 	%r22, %r21, %r2;
	mul.wide.u32 	%rd17, %r22, 8;
	add.s64 	%rd18, %rd2, %rd17;
	ld.global.f64 	%fd10, [%rd18];
	add.s64 	%rd19, %rd1, %rd17;
	ld.global.f64 	%fd11, [%rd19];
	add.f64 	%fd12, %fd10, %fd11;
	st.global.f64 	[%rd18], %fd12;
	add.s32 	%r23, %r22, %r2;
	mul.wide.u32 	%rd20, %r23, 8;
	add.s64 	%rd21, %rd2, %rd20;
	ld.global.f64 	%fd13, [%rd21];
	add.s64 	%rd22, %rd1, %rd20;
	ld.global.f64 	%fd14, [%rd22];
	add.f64 	%fd15, %fd13, %fd14;
	st.global.f64 	[%rd21], %fd15;
	add.s32 	%r26, %r23, %r2;
	setp.lt.s32 	%p6, %r26, %r11;
	@%p6 bra 	$L__BB0_5;
$L__BB0_6:
	ret;

}


// ===== COMPILED SASS (sm_100) =====

	.target	sm_100

	.elftype	@"ET_EXEC"


//--------------------- .note.nv.tkinfo           --------------------------
	.section	.note.nv.tkinfo,"",@"SHT_NOTE"
	.sectionflags	@"SHF_NOTE_NV_TKINFO"
	.tkinfo
        /*0018*/ 	.word	0x00000002
        /*0030*/ 	.string	""
        /*0030*/ 	.string	"ptxas"
        /*0030*/ 	.string	"Cuda compilation tools, release 13.0, V13.0.88"
        /*0030*/ 	.string	"Build cuda_13.0.r13.0/compiler.36424714_0"
        /*0030*/ 	.string	"-arch sm_100 -m 64 "



//--------------------- .note.nv.cuinfo           --------------------------
	.section	.note.nv.cuinfo,"",@"SHT_NOTE"
	.sectionflags	@"SHF_NOTE_NV_CUINFO"
        /*0018*/ 	.short	0x0002
        /*001a*/ 	.short	0x0064
        /*001c*/ 	.short	0x0082
	.zero		2


//--------------------- .nv.info                  --------------------------
	.section	.nv.info,"",@"SHT_CUDA_INFO"
	.align	4


	//----- nvinfo : EIATTR_REGCOUNT
	.align		4
        /*0000*/ 	.byte	0x04, 0x2f
        /*0002*/ 	.short	(.L_1 - .L_0)
	.align		4
.L_0:
        /*0004*/ 	.word	index@(_Z3addiPdPKd)
        /*0008*/ 	.word	0x0000001a


	//----- nvinfo : EIATTR_FRAME_SIZE
	.align		4
.L_1:
        /*000c*/ 	.byte	0x04, 0x11
        /*000e*/ 	.short	(.L_3 - .L_2)
	.align		4
.L_2:
        /*0010*/ 	.word	index@(_Z3addiPdPKd)
        /*0014*/ 	.word	0x00000000


	//----- nvinfo : EIATTR_MIN_STACK_SIZE
	.align		4
.L_3:
        /*0018*/ 	.byte	0x04, 0x12
        /*001a*/ 	.short	(.L_5 - .L_4)
	.align		4
.L_4:
        /*001c*/ 	.word	index@(_Z3addiPdPKd)
        /*0020*/ 	.word	0x00000000
.L_5:


//--------------------- .nv.compat                --------------------------
	.section	.nv.compat,"",@"SHT_CUDA_COMPAT_INFO"
	.align	4
        /*0000*/ 	.byte	0x02, 0x09, 0x00, 0x00, 0x02, 0x02, 0x01, 0x00, 0x02, 0x05, 0x05, 0x00, 0x03, 0x07, 0x01, 0x01
        /*0010*/ 	.byte	0x02, 0x03, 0x00, 0x00, 0x02, 0x06, 0x01, 0x00, 0x04, 0x0b, 0x08, 0x00, 0x01, 0x00, 0x00, 0x00
        /*0020*/ 	.byte	0x00, 0x00, 0x00, 0x00


//--------------------- .nv.info._Z3addiPdPKd     --------------------------
	.section	.nv.info._Z3addiPdPKd,"",@"SHT_CUDA_INFO"
	.sectionflags	@""
	.align	4


	//----- nvinfo : EIATTR_CUDA_API_VERSION
	.align		4
        /*0000*/ 	.byte	0x04, 0x37
        /*0002*/ 	.short	(.L_7 - .L_6)
.L_6:
        /*0004*/ 	.word	0x00000082


	//----- nvinfo : EIATTR_KPARAM_INFO
	.align		4
.L_7:
        /*0008*/ 	.byte	0x04, 0x17
        /*000a*/ 	.short	(.L_9 - .L_8)
.L_8:
        /*000c*/ 	.word	0x00000000
        /*0010*/ 	.short	0x0002
        /*0012*/ 	.short	0x0010
        /*0014*/ 	.byte	0x00, 0xf5, 0x21, 0x00


	//----- nvinfo : EIATTR_KPARAM_INFO
	.align		4
.L_9:
        /*0018*/ 	.byte	0x04, 0x17
        /*001a*/ 	.short	(.L_11 - .L_10)
.L_10:
        /*001c*/ 	.word	0x00000000
        /*0020*/ 	.short	0x0001
        /*0022*/ 	.short	0x0008
        /*0024*/ 	.byte	0x00, 0xf5, 0x21, 0x00


	//----- nvinfo : EIATTR_KPARAM_INFO
	.align		4
.L_11:
        /*0028*/ 	.byte	0x04, 0x17
        /*002a*/ 	.short	(.L_13 - .L_12)
.L_12:
        /*002c*/ 	.word	0x00000000
        /*0030*/ 	.short	0x0000
        /*0032*/ 	.short	0x0000
        /*0034*/ 	.byte	0x00, 0xf0, 0x11, 0x00


	//----- nvinfo : EIATTR_SPARSE_MMA_MASK
	.align		4
.L_13:
        /*0038*/ 	.byte	0x03, 0x50
        /*003a*/ 	.short	0x0000


	//----- nvinfo : EIATTR_MAXREG_COUNT
	.align		4
        /*003c*/ 	.byte	0x03, 0x1b
        /*003e*/ 	.short	0x00ff


	//----- nvinfo : EIATTR_MERCURY_ISA_VERSION
	.align		4
        /*0040*/ 	.byte	0x03, 0x5f
        /*0042*/ 	.short	0x0101


	//----- nvinfo : EIATTR_VRC_CTA_INIT_COUNT
	.align		4
        /*0044*/ 	.byte	0x02, 0x4a
	.zero		1
	.zero		1


	//----- nvinfo : EIATTR_EXIT_INSTR_OFFSETS
	.align		4
        /*0048*/ 	.byte	0x04, 0x1c
        /*004a*/ 	.short	(.L_15 - .L_14)


	//   ....[0]....
.L_14:
        /*004c*/ 	.word	0x00000050


	//   ....[1]....
        /*0050*/ 	.word	0x00000380


	//   ....[2]....
        /*0054*/ 	.word	0x00000590


	//----- nvinfo : EIATTR_CRS_STACK_SIZE
	.align		4
.L_15:
        /*0058*/ 	.byte	0x04, 0x1e
        /*005a*/ 	.short	(.L_17 - .L_16)
.L_16:
        /*005c*/ 	.word	0x00000000


	//----- nvinfo : EIATTR_CBANK_PARAM_SIZE
	.align		4
.L_17:
        /*0060*/ 	.byte	0x03, 0x19
        /*0062*/ 	.short	0x0018


	//----- nvinfo : EIATTR_PARAM_CBANK
	.align		4
        /*0064*/ 	.byte	0x04, 0x0a
        /*0066*/ 	.short	(.L_19 - .L_18)
	.align		4
.L_18:
        /*0068*/ 	.word	index@(.nv.constant0._Z3addiPdPKd)
        /*006c*/ 	.short	0x0380
        /*006e*/ 	.short	0x0018


	//----- nvinfo : EIATTR_SW_WAR
	.align		4
.L_19:
        /*0070*/ 	.byte	0x04, 0x36
        /*0072*/ 	.short	(.L_21 - .L_20)
.L_20:
        /*0074*/ 	.word	0x00000008
.L_21:


//--------------------- .nv.callgraph             --------------------------
	.section	.nv.callgraph,"",@"SHT_CUDA_CALLGRAPH"
	.align	4
	.sectionentsize	8
	.align		4
        /*0000*/ 	.word	0x00000000
	.align		4
        /*0004*/ 	.word	0xffffffff
	.align		4
        /*0008*/ 	.word	0x00000000
	.align		4
        /*000c*/ 	.word	0xfffffffe
	.align		4
        /*0010*/ 	.word	0x00000000
	.align		4
        /*0014*/ 	.word	0xfffffffd
	.align		4
        /*0018*/ 	.word	0x00000000
	.align		4
        /*001c*/ 	.word	0xfffffffc


//--------------------- .text._Z3addiPdPKd        --------------------------
	.section	.text._Z3addiPdPKd,"ax",@progbits
	.align	128
        .global         _Z3addiPdPKd
        .type           _Z3addiPdPKd,@function
        .size           _Z3addiPdPKd,(.L_x_5 - _Z3addiPdPKd)
        .other          _Z3addiPdPKd,@"STO_CUDA_ENTRY STV_DEFAULT"
_Z3addiPdPKd:
.text._Z3addiPdPKd:
[----:B------:R-:W-:Y:S01]  /*0000*/  LDC R1, c[0x0][0x37c] ;  /* 0x0000df00ff017b82 */ /* 0x000fe20000000800 */
[----:B------:R-:W0:Y:S01]  /*0010*/  S2R R7, SR_TID.X ;  /* 0x0000000000077919 */ /* 0x000e220000002100 */
[----:B------:R-:W0:Y:S06]  /*0020*/  LDCU UR6, c[0x0][0x380] ;  /* 0x00007000ff0677ac */ /* 0x000e2c0008000800 */
[----:B------:R-:W1:Y:S01]  /*0030*/  LDC R0, c[0x0][0x360] ;  /* 0x0000d800ff007b82 */ /* 0x000e620000000800 */
[----:B0-----:R-:W-:-:S13]  /*0040*/  ISETP.GE.AND P0, PT, R7, UR6, PT ;  /* 0x0000000607007c0c */ /* 0x001fda000bf06270 */
[----:B------:R-:W-:Y:S05]  /*0050*/  @P0 EXIT ;  /* 0x000000000000094d */ /* 0x000fea0003800000 */
[----:B-1----:R-:W0:Y:S01]  /*0060*/  I2F.U32.RP R8, R0 ;  /* 0x0000000000087306 */ /* 0x002e220000209000 */
[----:B------:R-:W-:Y:S01]  /*0070*/  IADD3 R4, PT, PT, R7, R0, RZ ;  /* 0x0000000007047210 */ /* 0x000fe20007ffe0ff */
[----:B------:R-:W1:Y:S01]  /*0080*/  LDCU.64 UR4, c[0x0][0x358] ;  /* 0x00006b00ff0477ac */ /* 0x000e620008000a00 */
[----:B------:R-:W-:Y:S01]  /*0090*/  ISETP.NE.U32.AND P2, PT, R0, RZ, PT ;  /* 0x000000ff0000720c */ /* 0x000fe20003f45070 */
[----:B------:R-:W-:Y:S01]  /*00a0*/  BSSY.RECONVERGENT B0, `(.L_x_0) ;  /* 0x000002d000007945 */ /* 0x000fe20003800200 */
[C---:B------:R-:W-:Y:S01]  /*00b0*/  ISETP.GE.U32.AND P0, PT, R4.reuse, UR6, PT ;  /* 0x0000000604007c0c */ /* 0x040fe2000bf06070 */
[----:B------:R-:W2:Y:S01]  /*00c0*/  LDCU.64 UR8, c[0x0][0x388] ;  /* 0x00007100ff0877ac */ /* 0x000ea20008000a00 */
[----:B------:R-:W-:Y:S02]  /*00d0*/  VIMNMX.U32 R5, PT, PT, R4, UR6, !PT ;  /* 0x0000000604057c48 */ /* 0x000fe4000ffe0000 */
[----:B------:R-:W-:Y:S01]  /*00e0*/  SEL R6, RZ, 0x1, P0 ;  /* 0x00000001ff067807 */ /* 0x000fe20000000000 */
[----:B------:R-:W3:Y:S03]  /*00f0*/  LDCU.64 UR10, c[0x0][0x390] ;  /* 0x00007200ff0a77ac */ /* 0x000ee60008000a00 */
[----:B------:R-:W-:Y:S01]  /*0100*/  IADD3 R5, PT, PT, R5, -R4, -R6 ;  /* 0x8000000405057210 */ /* 0x000fe20007ffe806 */
[----:B0-----:R-:W0:Y:S02]  /*0110*/  MUFU.RCP R8, R8 ;  /* 0x0000000800087308 */ /* 0x001e240000001000 */
[----:B0-----:R-:W-:-:S06]  /*0120*/  VIADD R2, R8, 0xffffffe ;  /* 0x0ffffffe08027836 */ /* 0x001fcc0000000000 */
[----:B------:R0:W4:Y:S02]  /*0130*/  F2I.FTZ.U32.TRUNC.NTZ R3, R2 ;  /* 0x0000000200037305 */ /* 0x000124000021f000 */
[----:B0-----:R-:W-:Y:S02]  /*0140*/  IMAD.MOV.U32 R2, RZ, RZ, RZ ;  /* 0x000000ffff027224 */ /* 0x001fe400078e00ff */
[----:B----4-:R-:W-:-:S04]  /*0150*/  IMAD.MOV R9, RZ, RZ, -R3 ;  /* 0x000000ffff097224 */ /* 0x010fc800078e0a03 */
[----:B------:R-:W-:-:S04]  /*0160*/  IMAD R9, R9, R0, RZ ;  /* 0x0000000009097224 */ /* 0x000fc800078e02ff */
[----:B------:R-:W-:-:S06]  /*0170*/  IMAD.HI.U32 R8, R3, R9, R2 ;  /* 0x0000000903087227 */ /* 0x000fcc00078e0002 */
[----:B------:R-:W-:-:S04]  /*0180*/  IMAD.HI.U32 R3, R8, R5, RZ ;  /* 0x0000000508037227 */ /* 0x000fc800078e00ff */
[----:B------:R-:W-:-:S04]  /*0190*/  IMAD.MOV R2, RZ, RZ, -R3 ;  /* 0x000000ffff027224 */ /* 0x000fc800078e0a03 */
[----:B------:R-:W-:-:S05]  /*01a0*/  IMAD R5, R0, R2, R5 ;  /* 0x0000000200057224 */ /* 0x000fca00078e0205 */
[----:B------:R-:W-:-:S13]  /*01b0*/  ISETP.GE.U32.AND P0, PT, R5, R0, PT ;  /* 0x000000000500720c */ /* 0x000fda0003f06070 */
[----:B------:R-:W-:Y:S01]  /*01c0*/  @P0 IADD3 R5, PT, PT, R5, -R0, RZ ;  /* 0x8000000005050210 */ /* 0x000fe20007ffe0ff */
[----:B------:R-:W-:-:S03]  /*01d0*/  @P0 VIADD R3, R3, 0x1 ;  /* 0x0000000103030836 */ /* 0x000fc60000000000 */
[----:B------:R-:W-:-:S13]  /*01e0*/  ISETP.GE.U32.AND P1, PT, R5, R0, PT ;  /* 0x000000000500720c */ /* 0x000fda0003f26070 */
[----:B------:R-:W-:Y:S02]  /*01f0*/  @P1 IADD3 R3, PT, PT, R3, 0x1, RZ ;  /* 0x0000000103031810 */ /* 0x000fe40007ffe0ff */
[----:B------:R-:W-:-:S05]  /*0200*/  @!P2 LOP3.LUT R3, RZ, R0, RZ, 0x33, !PT ;  /* 0x00000000ff03a212 */ /* 0x000fca00078e33ff */
[----:B------:R-:W-:-:S05]  /*0210*/  IMAD.IADD R2, R6, 0x1, R3 ;  /* 0x0000000106027824 */ /* 0x000fca00078e0203 */
[C---:B------:R-:W-:Y:S02]  /*0220*/  LOP3.LUT R3, R2.reuse, 0x3, RZ, 0xc0, !PT ;  /* 0x0000000302037812 */ /* 0x040fe400078ec0ff */
[----:B------:R-:W-:Y:S02]  /*0230*/  ISETP.GE.U32.AND P0, PT, R2, 0x3, PT ;  /* 0x000000030200780c */ /* 0x000fe40003f06070 */
[----:B------:R-:W-:-:S13]  /*0240*/  ISETP.NE.AND P1, PT, R3, 0x3, PT ;  /* 0x000000030300780c */ /* 0x000fda0003f25270 */
[----:B-123--:R-:W-:Y:S05]  /*0250*/  @!P1 BRA `(.L_x_1) ;  /* 0x0000000000449947 */ /* 0x00efea0003800000 */
[----:B------:R-:W-:-:S04]  /*0260*/  IADD3 R2, PT, PT, R2, 0x1, RZ ;  /* 0x0000000102027810 */ /* 0x000fc80007ffe0ff */
[----:B------:R-:W-:Y:S01]  /*0270*/  LOP3.LUT R4, R2, 0x3, RZ, 0xc0, !PT ;  /* 0x0000000302047812 */ /* 0x000fe200078ec0ff */
[----:B------:R-:W-:-:S04]  /*0280*/  IMAD.WIDE.U32 R2, R7, 0x8, RZ ;  /* 0x0000000807027825 */ /* 0x000fc800078e00ff */
[----:B------:R-:W-:Y:S02]  /*0290*/  IMAD R7, R4, R0, R7 ;  /* 0x0000000004077224 */ /* 0x000fe400078e0207 */
[----:B------:R-:W-:-:S07]  /*02a0*/  IMAD.MOV R6, RZ, RZ, -R4 ;  /* 0x000000ffff067224 */ /* 0x000fce00078e0a04 */
.L_x_2:
[C---:B------:R-:W-:Y:S02]  /*02b0*/  IADD3 R10, P2, PT, R2.reuse, UR10, RZ ;  /* 0x0000000a020a7c10 */ /* 0x040fe4000ff5e0ff */
[----:B0-----:R-:W-:Y:S02]  /*02c0*/  IADD3 R4, P1, PT, R2, UR8, RZ ;  /* 0x0000000802047c10 */ /* 0x001fe4000ff3e0ff */
[C---:B------:R-:W-:Y:S02]  /*02d0*/  IADD3.X R11, PT, PT, R3.reuse, UR11, RZ, P2, !PT ;  /* 0x0000000b030b7c10 */ /* 0x040fe400097fe4ff */
[----:B------:R-:W-:-:S04]  /*02e0*/  IADD3.X R5, PT, PT, R3, UR9, RZ, P1, !PT ;  /* 0x0000000903057c10 */ /* 0x000fc80008ffe4ff */
[----:B------:R-:W2:Y:S04]  /*02f0*/  LDG.E.64 R10, desc[UR4][R10.64] ;  /* 0x000000040a0a7981 */ /* 0x000ea8000c1e1b00 */
[----:B------:R-:W2:Y:S01]  /*0300*/  LDG.E.64 R8, desc[UR4][R4.64] ;  /* 0x0000000404087981 */ /* 0x000ea2000c1e1b00 */
[----:B------:R-:W-:Y:S01]  /*0310*/  IADD3 R6, PT, PT, R6, 0x1, RZ ;  /* 0x0000000106067810 */ /* 0x000fe20007ffe0ff */
[----:B------:R-:W-:-:S03]  /*0320*/  IMAD.WIDE.U32 R2, R0, 0x8, R2 ;  /* 0x0000000800027825 */ /* 0x000fc600078e0002 */
[----:B------:R-:W-:Y:S01]  /*0330*/  ISETP.NE.AND P1, PT, R6, RZ, PT ;  /* 0x000000ff0600720c */ /* 0x000fe20003f25270 */
[----:B--2---:R-:W-:-:S07]  /*0340*/  DADD R8, R8, R10 ;  /* 0x0000000008087229 */ /* 0x004fce000000000a */
[----:B------:R0:W-:Y:S05]  /*0350*/  STG.E.64 desc[UR4][R4.64], R8 ;  /* 0x0000000804007986 */ /* 0x0001ea000c101b04 */
[----:B------:R-:W-:Y:S05]  /*0360*/  @P1 BRA `(.L_x_2) ;  /* 0xfffffffc00d01947 */ /* 0x000fea000383ffff */
.L_x_1:
[----:B------:R-:W-:Y:S05]  /*0370*/  BSYNC.RECONVERGENT B0 ;  /* 0x0000000000007941 */ /* 0x000fea0003800200 */
.L_x_0:
[----:B------:R-:W-:Y:S05]  /*0380*/  @!P0 EXIT ;  /* 0x000000000000894d */ /* 0x000fea0003800000 */
.L_x_3:
[----:B0-2---:R-:W0:Y:S08]  /*0390*/  LDC.64 R4, c[0x0][0x390] ;  /* 0x0000e400ff047b82 */ /* 0x005e300000000a00 */
[----:B------:R-:W1:Y:S01]  /*03a0*/  LDC.64 R2, c[0x0][0x388] ;  /* 0x0000e200ff027b82 */ /* 0x000e620000000a00 */
[----:B0-----:R-:W-:-:S06]  /*03b0*/  IMAD.WIDE.U32 R12, R7, 0x8, R4 ;  /* 0x00000008070c7825 */ /* 0x001fcc00078e0004 */
[----:B------:R-:W2:Y:S01]  /*03c0*/  LDG.E.64 R12, desc[UR4][R12.64] ;  /* 0x000000040c0c7981 */ /* 0x000ea2000c1e1b00 */
[----:B-1----:R-:W-:-:S05]  /*03d0*/  IMAD.WIDE.U32 R8, R7, 0x8, R2 ;  /* 0x0000000807087825 */ /* 0x002fca00078e0002 */
[----:B------:R-:W2:Y:S01]  /*03e0*/  LDG.E.64 R10, desc[UR4][R8.64] ;  /* 0x00000004080a7981 */ /* 0x000ea2000c1e1b00 */
[----:B------:R-:W-:-:S04]  /*03f0*/  IMAD.IADD R19, R0, 0x1, R7 ;  /* 0x0000000100137824 */ /* 0x000fc800078e0207 */
[----:B------:R-:W-:-:S04]  /*0400*/  IMAD.WIDE.U32 R16, R19, 0x8, R4 ;  /* 0x0000000813107825 */ /* 0x000fc800078e0004 */
[----:B------:R-:W-:Y:S01]  /*0410*/  IMAD.WIDE.U32 R6, R19, 0x8, R2 ;  /* 0x0000000813067825 */ /* 0x000fe200078e0002 */
[----:B--2---:R-:W-:-:S07]  /*0420*/  DADD R10, R10, R12 ;  /* 0x000000000a0a7229 */ /* 0x004fce000000000c */
[----:B------:R0:W-:Y:S04]  /*0430*/  STG.E.64 desc[UR4][R8.64], R10 ;  /* 0x0000000a08007986 */ /* 0x0001e8000c101b04 */
[----:B------:R-:W2:Y:S04]  /*0440*/  LDG.E.64 R16, desc[UR4][R16.64] ;  /* 0x0000000410107981 */ /* 0x000ea8000c1e1b00 */
[----:B------:R-:W2:Y:S01]  /*0450*/  LDG.E.64 R14, desc[UR4][R6.64] ;  /* 0x00000004060e7981 */ /* 0x000ea2000c1e1b00 */
[----:B------:R-:W-:-:S05]  /*0460*/  IADD3 R23, PT, PT, R19, R0, RZ ;  /* 0x0000000013177210 */ /* 0x000fca0007ffe0ff */
[----:B------:R-:W-:-:S04]  /*0470*/  IMAD.WIDE.U32 R20, R23, 0x8, R4 ;  /* 0x0000000817147825 */ /* 0x000fc800078e0004 */
[----:B------:R-:W-:Y:S01]  /*0480*/  IMAD.WIDE.U32 R12, R23, 0x8, R2 ;  /* 0x00000008170c7825 */ /* 0x000fe200078e0002 */
[----:B--2---:R-:W-:-:S07]  /*0490*/  DADD R14, R14, R16 ;  /* 0x000000000e0e7229 */ /* 0x004fce0000000010 */
[----:B------:R1:W-:Y:S04]  /*04a0*/  STG.E.64 desc[UR4][R6.64], R14 ;  /* 0x0000000e06007986 */ /* 0x0003e8000c101b04 */
[----:B------:R-:W2:Y:S04]  /*04b0*/  LDG.E.64 R20, desc[UR4][R20.64] ;  /* 0x0000000414147981 */ /* 0x000ea8000c1e1b00 */
[----:B------:R-:W2:Y:S01]  /*04c0*/  LDG.E.64 R18, desc[UR4][R12.64] ;  /* 0x000000040c127981 */ /* 0x000ea2000c1e1b00 */
[----:B------:R-:W-:-:S04]  /*04d0*/  IMAD.IADD R23, R23, 0x1, R0 ;  /* 0x0000000117177824 */ /* 0x000fc800078e0200 */
[----:B0-----:R-:W-:-:S04]  /*04e0*/  IMAD.WIDE.U32 R8, R23, 0x8, R4 ;  /* 0x0000000817087825 */ /* 0x001fc800078e0004 */
[----:B------:R-:W-:Y:S01]  /*04f0*/  IMAD.WIDE.U32 R2, R23, 0x8, R2 ;  /* 0x0000000817027825 */ /* 0x000fe200078e0002 */
[----:B--2---:R-:W-:-:S07]  /*0500*/  DADD R18, R18, R20 ;  /* 0x0000000012127229 */ /* 0x004fce0000000014 */
[----:B------:R2:W-:Y:S04]  /*0510*/  STG.E.64 desc[UR4][R12.64], R18 ;  /* 0x000000120c007986 */ /* 0x0005e8000c101b04 */
[----:B------:R-:W3:Y:S04]  /*0520*/  LDG.E.64 R8, desc[UR4][R8.64] ;  /* 0x0000000408087981 */ /* 0x000ee8000c1e1b00 */
[----:B------:R-:W3:Y:S01]  /*0530*/  LDG.E.64 R4, desc[UR4][R2.64] ;  /* 0x0000000402047981 */ /* 0x000ee2000c1e1b00 */
[----:B-1----:R-:W-:-:S04]  /*0540*/  IADD3 R7, PT, PT, R23, R0, RZ ;  /* 0x0000000017077210 */ /* 0x002fc80007ffe0ff */
[----:B------:R-:W-:Y:S01]  /*0550*/  ISETP.GE.AND P0, PT, R7, UR6, PT ;  /* 0x0000000607007c0c */ /* 0x000fe2000bf06270 */
[----:B---3--:R-:W-:-:S07]  /*0560*/  DADD R4, R4, R8 ;  /* 0x0000000004047229 */ /* 0x008fce0000000008 */
[----:B------:R2:W-:Y:S05]  /*0570*/  STG.E.64 desc[UR4][R2.64], R4 ;  /* 0x0000000402007986 */ /* 0x0005ea000c101b04 */
[----:B------:R-:W-:Y:S05]  /*0580*/  @!P0 BRA `(.L_x_3) ;  /* 0xfffffffc00808947 */ /* 0x000fea000383ffff */
[----:B------:R-:W-:Y:S05]  /*0590*/  EXIT ;  /* 0x000000000000794d */ /* 0x000fea0003800000 */
.L_x_4:
[----:B------:R-:W-:-:S00]  /*05a0*/  BRA `(.L_x_4) ;  /* 0xfffffffc00fc7947 */ /* 0x000fc0000383ffff */
[----:B------:R-:W-:-:S00]  /*05b0*/  NOP ;  /* 0x0000000000007918 */ /* 0x000fc00000000000 */
        /* <DEDUP_REMOVED lines=12> */
.L_x_5:


//--------------------- .nv.shared.reserved.0     --------------------------
	.section	.nv.shared.reserved.0,"aw",@nobits
	.weak		__nv_reservedSMEM_offset_0_alias
	.size		__nv_reservedSMEM_offset_0_alias, 0, 64
	.other		__nv_reservedSMEM_offset_0_alias,@"STO_CUDA_RESERVED_SHARED STV_DEFAULT"
__nv_reservedSMEM_offset_0_alias:
	.zero		0
	.zero		64


//--------------------- .nv.constant0._Z3addiPdPKd --------------------------
	.section	.nv.constant0._Z3addiPdPKd,"a",@progbits
	.sectionflags	@""
	.align	4
.nv.constant0._Z3addiPdPKd:
	.zero		920


//--------------------- SYMBOLS --------------------------

	.type		.nv.reservedSmem.offset0,@object
	.size		.nv.reservedSmem.offset0,0x4
